	.headerflags	@"EF_CUDA_TEXMODE_UNIFIED EF_CUDA_64BIT_ADDRESS EF_CUDA_ACCELERATORS EF_CUDA_SM90 EF_CUDA_VIRTUAL_SM(EF_CUDA_SM90)"
	.elftype	@"ET_EXEC"


//--------------------- .nv.info                  --------------------------
	.section	.nv.info,"",@"SHT_CUDA_INFO"
	.align	4


	//----- nvinfo : EIATTR_REGCOUNT
	.align		4
        /*0000*/ 	.byte	0x04, 0x2f
        /*0002*/ 	.short	(.L_1 - .L_0)
	.align		4
.L_0:
        /*0004*/ 	.word	index@(triton_poi_fused_add_2)
        /*0008*/ 	.word	0x00000015


	//----- nvinfo : EIATTR_MIN_STACK_SIZE
	.align		4
.L_1:
        /*000c*/ 	.byte	0x04, 0x12
        /*000e*/ 	.short	(.L_3 - .L_2)
	.align		4
.L_2:
        /*0010*/ 	.word	index@(triton_poi_fused_add_2)
        /*0014*/ 	.word	0x00000000


	//----- nvinfo : EIATTR_FRAME_SIZE
	.align		4
.L_3:
        /*0018*/ 	.byte	0x04, 0x11
        /*001a*/ 	.short	(.L_5 - .L_4)
	.align		4
.L_4:
        /*001c*/ 	.word	index@(triton_poi_fused_add_2)
        /*0020*/ 	.word	0x00000000


	//----- nvinfo : EIATTR_MIN_STACK_SIZE
	.align		4
.L_5:
        /*0024*/ 	.byte	0x04, 0x12
        /*0026*/ 	.short	(.L_7 - .L_6)
	.align		4
.L_6:
        /*0028*/ 	.word	index@(triton_poi_fused_add_2)
        /*002c*/ 	.word	0x00000000
.L_7:


//--------------------- .nv.info.triton_poi_fused_add_2 --------------------------
	.section	.nv.info.triton_poi_fused_add_2,"",@"SHT_CUDA_INFO"
	.sectionflags	@""
	.align	4


	//----- nvinfo : EIATTR_CUDA_API_VERSION
	.align		4
        /*0000*/ 	.byte	0x04, 0x37
        /*0002*/ 	.short	(.L_9 - .L_8)
.L_8:
        /*0004*/ 	.word	0x0000007c


	//----- nvinfo : EIATTR_KPARAM_INFO
	.align		4
.L_9:
        /*0008*/ 	.byte	0x04, 0x17
        /*000a*/ 	.short	(.L_11 - .L_10)
.L_10:
        /*000c*/ 	.word	0x00000000
        /*0010*/ 	.short	0x0005
        /*0012*/ 	.short	0x0028
        /*0014*/ 	.byte	0x00, 0xf0, 0x11, 0x00


	//----- nvinfo : EIATTR_KPARAM_INFO
	.align		4
.L_11:
        /*0018*/ 	.byte	0x04, 0x17
        /*001a*/ 	.short	(.L_13 - .L_12)
.L_12:
        /*001c*/ 	.word	0x00000000
        /*0020*/ 	.short	0x0004
        /*0022*/ 	.short	0x0020
        /*0024*/ 	.byte	0x00, 0xf4, 0x21, 0x00


	//----- nvinfo : EIATTR_KPARAM_INFO
	.align		4
.L_13:
        /*0028*/ 	.byte	0x04, 0x17
        /*002a*/ 	.short	(.L_15 - .L_14)
.L_14:
        /*002c*/ 	.word	0x00000000
        /*0030*/ 	.short	0x0003
        /*0032*/ 	.short	0x0018
        /*0034*/ 	.byte	0x00, 0xf4, 0x21, 0x00


	//----- nvinfo : EIATTR_KPARAM_INFO
	.align		4
.L_15:
        /*0038*/ 	.byte	0x04, 0x17
        /*003a*/ 	.short	(.L_17 - .L_16)
.L_16:
        /*003c*/ 	.word	0x00000000
        /*0040*/ 	.short	0x0002
        /*0042*/ 	.short	0x0010
        /*0044*/ 	.byte	0x00, 0xf4, 0x21, 0x00


	//----- nvinfo : EIATTR_KPARAM_INFO
	.align		4
.L_17:
        /*0048*/ 	.byte	0x04, 0x17
        /*004a*/ 	.short	(.L_19 - .L_18)
.L_18:
        /*004c*/ 	.word	0x00000000
        /*0050*/ 	.short	0x0001
        /*0052*/ 	.short	0x0008
        /*0054*/ 	.byte	0x00, 0xf4, 0x21, 0x00


	//----- nvinfo : EIATTR_KPARAM_INFO
	.align		4
.L_19:
        /*0058*/ 	.byte	0x04, 0x17
        /*005a*/ 	.short	(.L_21 - .L_20)
.L_20:
        /*005c*/ 	.word	0x00000000
        /*0060*/ 	.short	0x0000
        /*0062*/ 	.short	0x0000
        /*0064*/ 	.byte	0x00, 0xf4, 0x21, 0x00


	//----- nvinfo : EIATTR_SPARSE_MMA_MASK
	.align		4
.L_21:
        /*0068*/ 	.byte	0x03, 0x50
        /*006a*/ 	.short	0x0000


	//----- nvinfo : EIATTR_MAXREG_COUNT
	.align		4
        /*006c*/ 	.byte	0x03, 0x1b
        /*006e*/ 	.short	0x00ff


	//----- nvinfo : EIATTR_EXIT_INSTR_OFFSETS
	.align		4
        /*0070*/ 	.byte	0x04, 0x1c
        /*0072*/ 	.short	(.L_23 - .L_22)


	//   ....[0]....
.L_22:
        /*0074*/ 	.word	0x000001e0


	//   ....[1]....
        /*0078*/ 	.word	0x00000200


	//----- nvinfo : EIATTR_REQNTID
	.align		4
.L_23:
        /*007c*/ 	.byte	0x04, 0x10
        /*007e*/ 	.short	(.L_25 - .L_24)
.L_24:
        /*0080*/ 	.word	0x00000080
        /*0084*/ 	.word	0x00000001
        /*0088*/ 	.word	0x00000001


	//----- nvinfo : EIATTR_CBANK_PARAM_SIZE
	.align		4
.L_25:
        /*008c*/ 	.byte	0x03, 0x19
        /*008e*/ 	.short	0x002c


	//----- nvinfo : EIATTR_PARAM_CBANK
	.align		4
        /*0090*/ 	.byte	0x04, 0x0a
        /*0092*/ 	.short	(.L_27 - .L_26)
	.align		4
.L_26:
        /*0094*/ 	.word	index@(.nv.constant0.triton_poi_fused_add_2)
        /*0098*/ 	.short	0x0210
        /*009a*/ 	.short	0x002c


	//----- nvinfo : EIATTR_SW_WAR
	.align		4
.L_27:
        /*009c*/ 	.byte	0x04, 0x36
        /*009e*/ 	.short	(.L_29 - .L_28)
.L_28:
        /*00a0*/ 	.word	0x00000008
.L_29:


//--------------------- .nv.callgraph             --------------------------
	.section	.nv.callgraph,"",@"SHT_CUDA_CALLGRAPH"
	.align	4
	.sectionentsize	8
	.align		4
        /*0000*/ 	.word	0x00000000
	.align		4
        /*0004*/ 	.word	0xffffffff
	.align		4
        /*0008*/ 	.word	0x00000000
	.align		4
        /*000c*/ 	.word	0xfffffffe
	.align		4
        /*0010*/ 	.word	0x00000000
	.align		4
        /*0014*/ 	.word	0xfffffffd
	.align		4
        /*0018*/ 	.word	0x00000000
	.align		4
        /*001c*/ 	.word	0xfffffffc


//--------------------- .text.triton_poi_fused_add_2 --------------------------
	.section	.text.triton_poi_fused_add_2,"ax",@progbits
	.align	128
        .global         triton_poi_fused_add_2
        .type           triton_poi_fused_add_2,@function
        .size           triton_poi_fused_add_2,(.L_x_1 - triton_poi_fused_add_2)
        .other          triton_poi_fused_add_2,@"STO_CUDA_ENTRY STV_DEFAULT"
triton_poi_fused_add_2:
.text.triton_poi_fused_add_2:
[----:B------:R-:W0:Y:S01]  /*0000*/  LDC R1, c[0x0][0x28] ;  /* 0x00000a00ff017b82 */ /* 0x000e220000000800 */
[----:B------:R-:W1:Y:S07]  /*0010*/  S2R R0, SR_TID.X ;  /* 0x0000000000007919 */ /* 0x000e6e0000002100 */
[----:B------:R-:W2:Y:S01]  /*0020*/  LDC.64 R8, c[0x0][0x228] ;  /* 0x00008a00ff087b82 */ /* 0x000ea20000000a00 */
[----:B------:R-:W-:Y:S01]  /*0030*/  HFMA2.MMA R18, -RZ, RZ, 0, 0 ;  /* 0x00000000ff127435 */ /* 0x000fe200000001ff */
[----:B------:R-:W-:Y:S01]  /*0040*/  CS2R R16, SRZ ;  /* 0x0000000000107805 */ /* 0x000fe2000001ff00 */
[----:B------:R-:W3:Y:S01]  /*0050*/  S2R R15, SR_CTAID.X ;  /* 0x00000000000f7919 */ /* 0x000ee20000002500 */
[----:B------:R-:W-:-:S04]  /*0060*/  ULDC.64 UR4, c[0x0][0x208] ;  /* 0x0000820000047ab9 */ /* 0x000fc80000000a00 */
[----:B------:R-:W4:Y:S08]  /*0070*/  LDC.64 R10, c[0x0][0x230] ;  /* 0x00008c00ff0a7b82 */ /* 0x000f300000000a00 */
[----:B------:R-:W5:Y:S08]  /*0080*/  LDC.64 R6, c[0x0][0x220] ;  /* 0x00008800ff067b82 */ /* 0x000f700000000a00 */
[----:B------:R-:W5:Y:S01]  /*0090*/  LDC.64 R2, c[0x0][0x218] ;  /* 0x00008600ff027b82 */ /* 0x000f620000000a00 */
[----:B-1----:R-:W-:-:S07]  /*00a0*/  LOP3.LUT R0, R0, 0x7f, RZ, 0xc0, !PT ;  /* 0x0000007f00007812 */ /* 0x002fce00078ec0ff */
[----:B------:R-:W1:Y:S01]  /*00b0*/  LDC.64 R12, c[0x0][0x210] ;  /* 0x00008400ff0c7b82 */ /* 0x000e620000000a00 */
[----:B---3--:R-:W-:-:S04]  /*00c0*/  LEA R15, R15, R0, 0x7 ;  /* 0x000000000f0f7211 */ /* 0x008fc800078e38ff */
[C---:B------:R-:W-:Y:S01]  /*00d0*/  ISETP.GE.AND P0, PT, R15.reuse, 0x100, PT ;  /* 0x000001000f00780c */ /* 0x040fe20003f06270 */
[----:B--2---:R-:W-:-:S04]  /*00e0*/  IMAD.WIDE R8, R15, 0x4, R8 ;  /* 0x000000040f087825 */ /* 0x004fc800078e0208 */
[----:B----4-:R-:W-:Y:S01]  /*00f0*/  IMAD.WIDE R10, R15, 0x4, R10 ;  /* 0x000000040f0a7825 */ /* 0x010fe200078e020a */
[----:B------:R-:W-:-:S03]  /*0100*/  MOV R14, RZ ;  /* 0x000000ff000e7202 */ /* 0x000fc60000000f00 */
[----:B-----5:R-:W-:Y:S01]  /*0110*/  IMAD.WIDE R6, R15, 0x4, R6 ;  /* 0x000000040f067825 */ /* 0x020fe200078e0206 */
[----:B------:R-:W-:-:S03]  /*0120*/  HFMA2.MMA R0, -RZ, RZ, 0, 0 ;  /* 0x00000000ff007435 */ /* 0x000fc600000001ff */
[----:B------:R-:W2:Y:S01]  /*0130*/  @!P0 LDG.E R17, desc[UR4][R8.64] ;  /* 0x0000000408118981 */ /* 0x000ea2000c1e1900 */
[----:B0-----:R-:W-:-:S03]  /*0140*/  IMAD.WIDE R4, R15, 0x4, R2 ;  /* 0x000000040f047825 */ /* 0x001fc600078e0202 */
[----:B------:R-:W2:Y:S01]  /*0150*/  @!P0 LDG.E R18, desc[UR4][R10.64] ;  /* 0x000000040a128981 */ /* 0x000ea2000c1e1900 */
[----:B-1----:R-:W-:-:S03]  /*0160*/  IMAD.WIDE R2, R15, 0x4, R12 ;  /* 0x000000040f027825 */ /* 0x002fc600078e020c */
[----:B------:R-:W3:Y:S04]  /*0170*/  @!P0 LDG.E R16, desc[UR4][R6.64] ;  /* 0x0000000406108981 */ /* 0x000ee8000c1e1900 */
[----:B------:R-:W4:Y:S04]  /*0180*/  @!P0 LDG.E R14, desc[UR4][R4.64] ;  /* 0x00000004040e8981 */ /* 0x000f28000c1e1900 */
[----:B------:R-:W5:Y:S01]  /*0190*/  @!P0 LDG.E R0, desc[UR4][R2.64] ;  /* 0x0000000402008981 */ /* 0x000f62000c1e1900 */
[----:B--2---:R-:W-:-:S04]  /*01a0*/  FADD R17, R18, R17 ;  /* 0x0000001112117221 */ /* 0x004fc80000000000 */
[----:B---3--:R-:W-:-:S04]  /*01b0*/  FADD R17, R17, R16 ;  /* 0x0000001011117221 */ /* 0x008fc80000000000 */
[----:B----4-:R-:W-:-:S04]  /*01c0*/  FADD R17, R17, R14 ;  /* 0x0000000e11117221 */ /* 0x010fc80000000000 */
[----:B-----5:R-:W-:Y:S01]  /*01d0*/  FADD R17, R17, R0 ;  /* 0x0000000011117221 */ /* 0x020fe20000000000 */
[----:B------:R-:W-:Y:S06]  /*01e0*/  @P0 EXIT ;  /* 0x000000000000094d */ /* 0x000fec0003800000 */
[----:B------:R-:W-:Y:S01]  /*01f0*/  STG.E desc[UR4][R2.64], R17 ;  /* 0x0000001102007986 */ /* 0x000fe2000c101904 */
[----:B------:R-:W-:Y:S05]  /*0200*/  EXIT ;  /* 0x000000000000794d */ /* 0x000fea0003800000 */
.L_x_0:
[----:B------:R-:W-:-:S00]  /*0210*/  BRA `(.L_x_0) ;  /* 0xfffffffc00fc7947 */ /* 0x000fc0000383ffff */
[----:B------:R-:W-:-:S00]  /*0220*/  NOP ;  /* 0x0000000000007918 */ /* 0x000fc00000000000 */
        /* <DEDUP_REMOVED lines=13> */
.L_x_1:


//--------------------- .nv.constant0.triton_poi_fused_add_2 --------------------------
	.section	.nv.constant0.triton_poi_fused_add_2,"a",@progbits
	.sectionflags	@""
	.align	4
.nv.constant0.triton_poi_fused_add_2:
	.zero		572
